//
// Generated by NVIDIA NVVM Compiler
//
// Compiler Build ID: CL-36424714
// Cuda compilation tools, release 13.0, V13.0.88
// Based on NVVM 20.0.0
//

.version 9.0
.target sm_100
.address_size 64

	// .globl	default_function_kernel

.visible .entry default_function_kernel(
	.param .u64 .ptr .align 1 default_function_kernel_param_0,
	.param .u64 .ptr .align 1 default_function_kernel_param_1
)
.maxntid 26
{
	.reg .b32 	%r<4>;
	.reg .b32 	%f<3>;
	.reg .b64 	%rd<8>;

	ld.param.u64 	%rd1, [default_function_kernel_param_0];
	ld.param.u64 	%rd2, [default_function_kernel_param_1];
	cvta.to.global.u64 	%rd3, %rd1;
	cvta.to.global.u64 	%rd4, %rd2;
	mov.u32 	%r1, %ctaid.x;
	mov.u32 	%r2, %tid.x;
	mad.lo.s32 	%r3, %r1, 26, %r2;
	mul.wide.u32 	%rd5, %r3, 4;
	add.s64 	%rd6, %rd4, %rd5;
	ld.global.nc.f32 	%f1, [%rd6];
	max.f32 	%f2, %f1, 0f00000000;
	add.s64 	%rd7, %rd3, %rd5;
	st.global.f32 	[%rd7], %f2;
	ret;

}


// ===== COMPILED SASS (sm_100) =====

	.target	sm_100

	.elftype	@"ET_EXEC"


//--------------------- .note.nv.tkinfo           --------------------------
	.section	.note.nv.tkinfo,"",@"SHT_NOTE"
	.sectionflags	@"SHF_NOTE_NV_TKINFO"
	.tkinfo
        /*0018*/ 	.word	0x00000002
        /*0030*/ 	.string	""
        /*0030*/ 	.string	"ptxas"
        /*0030*/ 	.string	"Cuda compilation tools, release 13.0, V13.0.88"
        /*0030*/ 	.string	"Build cuda_13.0.r13.0/compiler.36424714_0"
        /*0030*/ 	.string	"-arch sm_100 -m 64 "



//--------------------- .note.nv.cuinfo           --------------------------
	.section	.note.nv.cuinfo,"",@"SHT_NOTE"
	.sectionflags	@"SHF_NOTE_NV_CUINFO"
        /*0018*/ 	.short	0x0002
        /*001a*/ 	.short	0x0064
        /*001c*/ 	.short	0x0082
	.zero		2


//--------------------- .nv.info                  --------------------------
	.section	.nv.info,"",@"SHT_CUDA_INFO"
	.align	4


	//----- nvinfo : EIATTR_REGCOUNT
	.align		4
        /*0000*/ 	.byte	0x04, 0x2f
        /*0002*/ 	.short	(.L_1 - .L_0)
	.align		4
.L_0:
        /*0004*/ 	.word	index@(default_function_kernel)
        /*0008*/ 	.word	0x0000000a


	//----- nvinfo : EIATTR_FRAME_SIZE
	.align		4
.L_1:
        /*000c*/ 	.byte	0x04, 0x11
        /*000e*/ 	.short	(.L_3 - .L_2)
	.align		4
.L_2:
        /*0010*/ 	.word	index@(default_function_kernel)
        /*0014*/ 	.word	0x00000000


	//----- nvinfo : EIATTR_MIN_STACK_SIZE
	.align		4
.L_3:
        /*0018*/ 	.byte	0x04, 0x12
        /*001a*/ 	.short	(.L_5 - .L_4)
	.align		4
.L_4:
        /*001c*/ 	.word	index@(default_function_kernel)
        /*0020*/ 	.word	0x00000000
.L_5:


//--------------------- .nv.compat                --------------------------
	.section	.nv.compat,"",@"SHT_CUDA_COMPAT_INFO"
	.align	4
        /*0000*/ 	.byte	0x02, 0x09, 0x00, 0x00, 0x02, 0x02, 0x01, 0x00, 0x02, 0x05, 0x05, 0x00, 0x03, 0x07, 0x01, 0x01
        /*0010*/ 	.byte	0x02, 0x03, 0x00, 0x00, 0x02, 0x06, 0x01, 0x00, 0x04, 0x0b, 0x08, 0x00, 0x09, 0x00, 0x00, 0x00
        /*0020*/ 	.byte	0x00, 0x00, 0x00, 0x00


//--------------------- .nv.info.default_function_kernel --------------------------
	.section	.nv.info.default_function_kernel,"",@"SHT_CUDA_INFO"
	.sectionflags	@""
	.align	4


	//----- nvinfo : EIATTR_CUDA_API_VERSION
	.align		4
        /*0000*/ 	.byte	0x04, 0x37
        /*0002*/ 	.short	(.L_7 - .L_6)
.L_6:
        /*0004*/ 	.word	0x00000082


	//----- nvinfo : EIATTR_KPARAM_INFO
	.align		4
.L_7:
        /*0008*/ 	.byte	0x04, 0x17
        /*000a*/ 	.short	(.L_9 - .L_8)
.L_8:
        /*000c*/ 	.word	0x00000000
        /*0010*/ 	.short	0x0001
        /*0012*/ 	.short	0x0008
        /*0014*/ 	.byte	0x00, 0xf5, 0x21, 0x00


	//----- nvinfo : EIATTR_KPARAM_INFO
	.align		4
.L_9:
        /*0018*/ 	.byte	0x04, 0x17
        /*001a*/ 	.short	(.L_11 - .L_10)
.L_10:
        /*001c*/ 	.word	0x00000000
        /*0020*/ 	.short	0x0000
        /*0022*/ 	.short	0x0000
        /*0024*/ 	.byte	0x00, 0xf5, 0x21, 0x00


	//----- nvinfo : EIATTR_SPARSE_MMA_MASK
	.align		4
.L_11:
        /*0028*/ 	.byte	0x03, 0x50
        /*002a*/ 	.short	0x0000


	//----- nvinfo : EIATTR_MAXREG_COUNT
	.align		4
        /*002c*/ 	.byte	0x03, 0x1b
        /*002e*/ 	.short	0x00ff


	//----- nvinfo : EIATTR_MERCURY_ISA_VERSION
	.align		4
        /*0030*/ 	.byte	0x03, 0x5f
        /*0032*/ 	.short	0x0101


	//----- nvinfo : EIATTR_VRC_CTA_INIT_COUNT
	.align		4
        /*0034*/ 	.byte	0x02, 0x4a
	.zero		1
	.zero		1


	//----- nvinfo : EIATTR_EXIT_INSTR_OFFSETS
	.align		4
        /*0038*/ 	.byte	0x04, 0x1c
        /*003a*/ 	.short	(.L_13 - .L_12)


	//   ....[0]....
.L_12:
        /*003c*/ 	.word	0x000000c0


	//----- nvinfo : EIATTR_MAX_THREADS
	.align		4
.L_13:
        /*0040*/ 	.byte	0x04, 0x05
        /*0042*/ 	.short	(.L_15 - .L_14)
.L_14:
        /*0044*/ 	.word	0x0000001a
        /*0048*/ 	.word	0x00000001
        /*004c*/ 	.word	0x00000001


	//----- nvinfo : EIATTR_CBANK_PARAM_SIZE
	.align		4
.L_15:
        /*0050*/ 	.byte	0x03, 0x19
        /*0052*/ 	.short	0x0010


	//----- nvinfo : EIATTR_PARAM_CBANK
	.align		4
        /*0054*/ 	.byte	0x04, 0x0a
        /*0056*/ 	.short	(.L_17 - .L_16)
	.align		4
.L_16:
        /*0058*/ 	.word	index@(.nv.constant0.default_function_kernel)
        /*005c*/ 	.short	0x0380
        /*005e*/ 	.short	0x0010


	//----- nvinfo : EIATTR_SW_WAR
	.align		4
.L_17:
        /*0060*/ 	.byte	0x04, 0x36
        /*0062*/ 	.short	(.L_19 - .L_18)
.L_18:
        /*0064*/ 	.word	0x00000008
.L_19:


//--------------------- .nv.callgraph             --------------------------
	.section	.nv.callgraph,"",@"SHT_CUDA_CALLGRAPH"
	.align	4
	.sectionentsize	8
	.align		4
        /*0000*/ 	.word	0x00000000
	.align		4
        /*0004*/ 	.word	0xffffffff
	.align		4
        /*0008*/ 	.word	0x00000000
	.align		4
        /*000c*/ 	.word	0xfffffffe
	.align		4
        /*0010*/ 	.word	0x00000000
	.align		4
        /*0014*/ 	.word	0xfffffffd
	.align		4
        /*0018*/ 	.word	0x00000000
	.align		4
        /*001c*/ 	.word	0xfffffffc


//--------------------- .text.default_function_kernel --------------------------
	.section	.text.default_function_kernel,"ax",@progbits
	.align	128
        .global         default_function_kernel
        .type           default_function_kernel,@function
        .size           default_function_kernel,(.L_x_1 - default_function_kernel)
        .other          default_function_kernel,@"STO_CUDA_ENTRY STV_DEFAULT"
default_function_kernel:
.text.default_function_kernel:
[----:B------:R-:W-:Y:S01]  /*0000*/  LDC R1, c[0x0][0x37c] ;  /* 0x0000df00ff017b82 */ /* 0x000fe20000000800 */
[----:B------:R-:W0:Y:S07]  /*0010*/  S2R R7, SR_CTAID.X ;  /* 0x0000000000077919 */ /* 0x000e2e0000002500 */
[----:B------:R-:W1:Y:S01]  /*0020*/  LDC.64 R2, c[0x0][0x388] ;  /* 0x0000e200ff027b82 */ /* 0x000e620000000a00 */
[----:B------:R-:W2:Y:S01]  /*0030*/  LDCU.64 UR4, c[0x0][0x358] ;  /* 0x00006b00ff0477ac */ /* 0x000ea20008000a00 */
[----:B------:R-:W0:Y:S06]  /*0040*/  S2R R0, SR_TID.X ;  /* 0x0000000000007919 */ /* 0x000e2c0000002100 */
[----:B------:R-:W3:Y:S01]  /*0050*/  LDC.64 R4, c[0x0][0x380] ;  /* 0x0000e000ff047b82 */ /* 0x000ee20000000a00 */
[----:B0-----:R-:W-:-:S04]  /*0060*/  IMAD R7, R7, 0x1a, R0 ;  /* 0x0000001a07077824 */ /* 0x001fc800078e0200 */
[----:B-1----:R-:W-:-:S06]  /*0070*/  IMAD.WIDE.U32 R2, R7, 0x4, R2 ;  /* 0x0000000407027825 */ /* 0x002fcc00078e0002 */
[----:B--2---:R-:W2:Y:S01]  /*0080*/  LDG.E.CONSTANT R2, desc[UR4][R2.64] ;  /* 0x0000000402027981 */ /* 0x004ea2000c1e9900 */
[----:B---3--:R-:W-:Y:S01]  /*0090*/  IMAD.WIDE.U32 R4, R7, 0x4, R4 ;  /* 0x0000000407047825 */ /* 0x008fe200078e0004 */
[----:B--2---:R-:W-:-:S05]  /*00a0*/  FMNMX R7, RZ, R2, !PT ;  /* 0x00000002ff077209 */ /* 0x004fca0007800000 */
[----:B------:R-:W-:Y:S01]  /*00b0*/  STG.E desc[UR4][R4.64], R7 ;  /* 0x0000000704007986 */ /* 0x000fe2000c101904 */
[----:B------:R-:W-:Y:S05]  /*00c0*/  EXIT ;  /* 0x000000000000794d */ /* 0x000fea0003800000 */
.L_x_0:
[----:B------:R-:W-:-:S00]  /*00d0*/  BRA `(.L_x_0) ;  /* 0xfffffffc00fc7947 */ /* 0x000fc0000383ffff */
[----:B------:R-:W-:-:S00]  /*00e0*/  NOP ;  /* 0x0000000000007918 */ /* 0x000fc00000000000 */
        /* <DEDUP_REMOVED lines=9> */
.L_x_1:


//--------------------- .nv.shared.reserved.0     --------------------------
	.section	.nv.shared.reserved.0,"aw",@nobits
	.weak		__nv_reservedSMEM_offset_0_alias
	.size		__nv_reservedSMEM_offset_0_alias, 0, 64
	.other		__nv_reservedSMEM_offset_0_alias,@"STO_CUDA_RESERVED_SHARED STV_DEFAULT"
__nv_reservedSMEM_offset_0_alias:
	.zero		0
	.zero		64


//--------------------- .nv.constant0.default_function_kernel --------------------------
	.section	.nv.constant0.default_function_kernel,"a",@progbits
	.sectionflags	@""
	.align	4
.nv.constant0.default_function_kernel:
	.zero		912


//--------------------- SYMBOLS --------------------------

	.type		.nv.reservedSmem.offset0,@object
	.size		.nv.reservedSmem.offset0,0x4
